//
// Generated by NVIDIA NVVM Compiler
//
// Compiler Build ID: CL-36424714
// Cuda compilation tools, release 13.0, V13.0.88
// Based on NVVM 20.0.0
//

.version 9.0
.target sm_100
.address_size 64

	// .globl	_Z9addKernelPiPKiS1_i

.visible .entry _Z9addKernelPiPKiS1_i(
	.param .u64 .ptr .align 1 _Z9addKernelPiPKiS1_i_param_0,
	.param .u64 .ptr .align 1 _Z9addKernelPiPKiS1_i_param_1,
	.param .u64 .ptr .align 1 _Z9addKernelPiPKiS1_i_param_2,
	.param .u32 _Z9addKernelPiPKiS1_i_param_3
)
{
	.reg .pred 	%p<2>;
	.reg .b32 	%r<9>;
	.reg .b64 	%rd<11>;

	ld.param.u64 	%rd1, [_Z9addKernelPiPKiS1_i_param_0];
	ld.param.u64 	%rd2, [_Z9addKernelPiPKiS1_i_param_1];
	ld.param.u64 	%rd3, [_Z9addKernelPiPKiS1_i_param_2];
	ld.param.u32 	%r2, [_Z9addKernelPiPKiS1_i_param_3];
	mov.u32 	%r3, %ctaid.x;
	mov.u32 	%r4, %ntid.x;
	mov.u32 	%r5, %tid.x;
	mad.lo.s32 	%r1, %r3, %r4, %r5;
	setp.ge.s32 	%p1, %r1, %r2;
	@%p1 bra 	$L__BB0_2;
	cvta.to.global.u64 	%rd4, %rd2;
	cvta.to.global.u64 	%rd5, %rd3;
	cvta.to.global.u64 	%rd6, %rd1;
	mul.wide.s32 	%rd7, %r1, 4;
	add.s64 	%rd8, %rd4, %rd7;
	ld.global.u32 	%r6, [%rd8];
	add.s64 	%rd9, %rd5, %rd7;
	ld.global.u32 	%r7, [%rd9];
	add.s32 	%r8, %r7, %r6;
	add.s64 	%rd10, %rd6, %rd7;
	st.global.u32 	[%rd10], %r8;
$L__BB0_2:
	ret;

}


// ===== COMPILED SASS (sm_100) =====

	.target	sm_100

	.elftype	@"ET_EXEC"


//--------------------- .note.nv.tkinfo           --------------------------
	.section	.note.nv.tkinfo,"",@"SHT_NOTE"
	.sectionflags	@"SHF_NOTE_NV_TKINFO"
	.tkinfo
        /*0018*/ 	.word	0x00000002
        /*0030*/ 	.string	""
        /*0030*/ 	.string	"ptxas"
        /*0030*/ 	.string	"Cuda compilation tools, release 13.0, V13.0.88"
        /*0030*/ 	.string	"Build cuda_13.0.r13.0/compiler.36424714_0"
        /*0030*/ 	.string	"-arch sm_100 -m 64 "



//--------------------- .note.nv.cuinfo           --------------------------
	.section	.note.nv.cuinfo,"",@"SHT_NOTE"
	.sectionflags	@"SHF_NOTE_NV_CUINFO"
        /*0018*/ 	.short	0x0002
        /*001a*/ 	.short	0x0064
        /*001c*/ 	.short	0x0082
	.zero		2


//--------------------- .nv.info                  --------------------------
	.section	.nv.info,"",@"SHT_CUDA_INFO"
	.align	4


	//----- nvinfo : EIATTR_REGCOUNT
	.align		4
        /*0000*/ 	.byte	0x04, 0x2f
        /*0002*/ 	.short	(.L_1 - .L_0)
	.align		4
.L_0:
        /*0004*/ 	.word	index@(_Z9addKernelPiPKiS1_i)
        /*0008*/ 	.word	0x0000000c


	//----- nvinfo : EIATTR_FRAME_SIZE
	.align		4
.L_1:
        /*000c*/ 	.byte	0x04, 0x11
        /*000e*/ 	.short	(.L_3 - .L_2)
	.align		4
.L_2:
        /*0010*/ 	.word	index@(_Z9addKernelPiPKiS1_i)
        /*0014*/ 	.word	0x00000000


	//----- nvinfo : EIATTR_MIN_STACK_SIZE
	.align		4
.L_3:
        /*0018*/ 	.byte	0x04, 0x12
        /*001a*/ 	.short	(.L_5 - .L_4)
	.align		4
.L_4:
        /*001c*/ 	.word	index@(_Z9addKernelPiPKiS1_i)
        /*0020*/ 	.word	0x00000000
.L_5:


//--------------------- .nv.compat                --------------------------
	.section	.nv.compat,"",@"SHT_CUDA_COMPAT_INFO"
	.align	4
        /*0000*/ 	.byte	0x02, 0x09, 0x00, 0x00, 0x02, 0x02, 0x01, 0x00, 0x02, 0x05, 0x05, 0x00, 0x03, 0x07, 0x01, 0x01
        /*0010*/ 	.byte	0x02, 0x03, 0x00, 0x00, 0x02, 0x06, 0x01, 0x00, 0x04, 0x0b, 0x08, 0x00, 0x09, 0x00, 0x00, 0x00
        /*0020*/ 	.byte	0x00, 0x00, 0x00, 0x00


//--------------------- .nv.info._Z9addKernelPiPKiS1_i --------------------------
	.section	.nv.info._Z9addKernelPiPKiS1_i,"",@"SHT_CUDA_INFO"
	.sectionflags	@""
	.align	4


	//----- nvinfo : EIATTR_CUDA_API_VERSION
	.align		4
        /*0000*/ 	.byte	0x04, 0x37
        /*0002*/ 	.short	(.L_7 - .L_6)
.L_6:
        /*0004*/ 	.word	0x00000082


	//----- nvinfo : EIATTR_KPARAM_INFO
	.align		4
.L_7:
        /*0008*/ 	.byte	0x04, 0x17
        /*000a*/ 	.short	(.L_9 - .L_8)
.L_8:
        /*000c*/ 	.word	0x00000000
        /*0010*/ 	.short	0x0003
        /*0012*/ 	.short	0x0018
        /*0014*/ 	.byte	0x00, 0xf0, 0x11, 0x00


	//----- nvinfo : EIATTR_KPARAM_INFO
	.align		4
.L_9:
        /*0018*/ 	.byte	0x04, 0x17
        /*001a*/ 	.short	(.L_11 - .L_10)
.L_10:
        /*001c*/ 	.word	0x00000000
        /*0020*/ 	.short	0x0002
        /*0022*/ 	.short	0x0010
        /*0024*/ 	.byte	0x00, 0xf5, 0x21, 0x00


	//----- nvinfo : EIATTR_KPARAM_INFO
	.align		4
.L_11:
        /*0028*/ 	.byte	0x04, 0x17
        /*002a*/ 	.short	(.L_13 - .L_12)
.L_12:
        /*002c*/ 	.word	0x00000000
        /*0030*/ 	.short	0x0001
        /*0032*/ 	.short	0x0008
        /*0034*/ 	.byte	0x00, 0xf5, 0x21, 0x00


	//----- nvinfo : EIATTR_KPARAM_INFO
	.align		4
.L_13:
        /*0038*/ 	.byte	0x04, 0x17
        /*003a*/ 	.short	(.L_15 - .L_14)
.L_14:
        /*003c*/ 	.word	0x00000000
        /*0040*/ 	.short	0x0000
        /*0042*/ 	.short	0x0000
        /*0044*/ 	.byte	0x00, 0xf5, 0x21, 0x00


	//----- nvinfo : EIATTR_SPARSE_MMA_MASK
	.align		4
.L_15:
        /*0048*/ 	.byte	0x03, 0x50
        /*004a*/ 	.short	0x0000


	//----- nvinfo : EIATTR_MAXREG_COUNT
	.align		4
        /*004c*/ 	.byte	0x03, 0x1b
        /*004e*/ 	.short	0x00ff


	//----- nvinfo : EIATTR_MERCURY_ISA_VERSION
	.align		4
        /*0050*/ 	.byte	0x03, 0x5f
        /*0052*/ 	.short	0x0101


	//----- nvinfo : EIATTR_VRC_CTA_INIT_COUNT
	.align		4
        /*0054*/ 	.byte	0x02, 0x4a
	.zero		1
	.zero		1


	//----- nvinfo : EIATTR_EXIT_INSTR_OFFSETS
	.align		4
        /*0058*/ 	.byte	0x04, 0x1c
        /*005a*/ 	.short	(.L_17 - .L_16)


	//   ....[0]....
.L_16:
        /*005c*/ 	.word	0x00000070


	//   ....[1]....
        /*0060*/ 	.word	0x00000130


	//----- nvinfo : EIATTR_CBANK_PARAM_SIZE
	.align		4
.L_17:
        /*0064*/ 	.byte	0x03, 0x19
        /*0066*/ 	.short	0x001c


	//----- nvinfo : EIATTR_PARAM_CBANK
	.align		4
        /*0068*/ 	.byte	0x04, 0x0a
        /*006a*/ 	.short	(.L_19 - .L_18)
	.align		4
.L_18:
        /*006c*/ 	.word	index@(.nv.constant0._Z9addKernelPiPKiS1_i)
        /*0070*/ 	.short	0x0380
        /*0072*/ 	.short	0x001c


	//----- nvinfo : EIATTR_SW_WAR
	.align		4
.L_19:
        /*0074*/ 	.byte	0x04, 0x36
        /*0076*/ 	.short	(.L_21 - .L_20)
.L_20:
        /*0078*/ 	.word	0x00000008
.L_21:


//--------------------- .nv.callgraph             --------------------------
	.section	.nv.callgraph,"",@"SHT_CUDA_CALLGRAPH"
	.align	4
	.sectionentsize	8
	.align		4
        /*0000*/ 	.word	0x00000000
	.align		4
        /*0004*/ 	.word	0xffffffff
	.align		4
        /*0008*/ 	.word	0x00000000
	.align		4
        /*000c*/ 	.word	0xfffffffe
	.align		4
        /*0010*/ 	.word	0x00000000
	.align		4
        /*0014*/ 	.word	0xfffffffd
	.align		4
        /*0018*/ 	.word	0x00000000
	.align		4
        /*001c*/ 	.word	0xfffffffc


//--------------------- .text._Z9addKernelPiPKiS1_i --------------------------
	.section	.text._Z9addKernelPiPKiS1_i,"ax",@progbits
	.align	128
        .global         _Z9addKernelPiPKiS1_i
        .type           _Z9addKernelPiPKiS1_i,@function
        .size           _Z9addKernelPiPKiS1_i,(.L_x_1 - _Z9addKernelPiPKiS1_i)
        .other          _Z9addKernelPiPKiS1_i,@"STO_CUDA_ENTRY STV_DEFAULT"
_Z9addKernelPiPKiS1_i:
.text._Z9addKernelPiPKiS1_i:
[----:B------:R-:W-:Y:S01]  /*0000*/  LDC R1, c[0x0][0x37c] ;  /* 0x0000df00ff017b82 */ /* 0x000fe20000000800 */
[----:B------:R-:W0:Y:S07]  /*0010*/  S2R R0, SR_TID.X ;  /* 0x0000000000007919 */ /* 0x000e2e0000002100 */
[----:B------:R-:W0:Y:S01]  /*0020*/  S2UR UR4, SR_CTAID.X ;  /* 0x00000000000479c3 */ /* 0x000e220000002500 */
[----:B------:R-:W1:Y:S07]  /*0030*/  LDCU UR5, c[0x0][0x398] ;  /* 0x00007300ff0577ac */ /* 0x000e6e0008000800 */
[----:B------:R-:W0:Y:S02]  /*0040*/  LDC R9, c[0x0][0x360] ;  /* 0x0000d800ff097b82 */ /* 0x000e240000000800 */
[----:B0-----:R-:W-:-:S05]  /*0050*/  IMAD R9, R9, UR4, R0 ;  /* 0x0000000409097c24 */ /* 0x001fca000f8e0200 */
[----:B-1----:R-:W-:-:S13]  /*0060*/  ISETP.GE.AND P0, PT, R9, UR5, PT ;  /* 0x0000000509007c0c */ /* 0x002fda000bf06270 */
[----:B------:R-:W-:Y:S05]  /*0070*/  @P0 EXIT ;  /* 0x000000000000094d */ /* 0x000fea0003800000 */
[----:B------:R-:W0:Y:S01]  /*0080*/  LDC.64 R2, c[0x0][0x388] ;  /* 0x0000e200ff027b82 */ /* 0x000e220000000a00 */
[----:B------:R-:W1:Y:S07]  /*0090*/  LDCU.64 UR4, c[0x0][0x358] ;  /* 0x00006b00ff0477ac */ /* 0x000e6e0008000a00 */
[----:B------:R-:W2:Y:S08]  /*00a0*/  LDC.64 R4, c[0x0][0x390] ;  /* 0x0000e400ff047b82 */ /* 0x000eb00000000a00 */
[----:B------:R-:W3:Y:S01]  /*00b0*/  LDC.64 R6, c[0x0][0x380] ;  /* 0x0000e000ff067b82 */ /* 0x000ee20000000a00 */
[----:B0-----:R-:W-:-:S06]  /*00c0*/  IMAD.WIDE R2, R9, 0x4, R2 ;  /* 0x0000000409027825 */ /* 0x001fcc00078e0202 */
[----:B-1----:R-:W4:Y:S01]  /*00d0*/  LDG.E R2, desc[UR4][R2.64] ;  /* 0x0000000402027981 */ /* 0x002f22000c1e1900 */
[----:B--2---:R-:W-:-:S06]  /*00e0*/  IMAD.WIDE R4, R9, 0x4, R4 ;  /* 0x0000000409047825 */ /* 0x004fcc00078e0204 */
[----:B------:R-:W4:Y:S01]  /*00f0*/  LDG.E R5, desc[UR4][R4.64] ;  /* 0x0000000404057981 */ /* 0x000f22000c1e1900 */
[----:B---3--:R-:W-:Y:S01]  /*0100*/  IMAD.WIDE R6, R9, 0x4, R6 ;  /* 0x0000000409067825 */ /* 0x008fe200078e0206 */
[----:B----4-:R-:W-:-:S05]  /*0110*/  IADD3 R9, PT, PT, R2, R5, RZ ;  /* 0x0000000502097210 */ /* 0x010fca0007ffe0ff */
[----:B------:R-:W-:Y:S01]  /*0120*/  STG.E desc[UR4][R6.64], R9 ;  /* 0x0000000906007986 */ /* 0x000fe2000c101904 */
[----:B------:R-:W-:Y:S05]  /*0130*/  EXIT ;  /* 0x000000000000794d */ /* 0x000fea0003800000 */
.L_x_0:
[----:B------:R-:W-:-:S00]  /*0140*/  BRA `(.L_x_0) ;  /* 0xfffffffc00fc7947 */ /* 0x000fc0000383ffff */
[----:B------:R-:W-:-:S00]  /*0150*/  NOP ;  /* 0x0000000000007918 */ /* 0x000fc00000000000 */
        /* <DEDUP_REMOVED lines=10> */
.L_x_1:


//--------------------- .nv.shared.reserved.0     --------------------------
	.section	.nv.shared.reserved.0,"aw",@nobits
	.weak		__nv_reservedSMEM_offset_0_alias
	.size		__nv_reservedSMEM_offset_0_alias, 0, 64
	.other		__nv_reservedSMEM_offset_0_alias,@"STO_CUDA_RESERVED_SHARED STV_DEFAULT"
__nv_reservedSMEM_offset_0_alias:
	.zero		0
	.zero		64


//--------------------- .nv.constant0._Z9addKernelPiPKiS1_i --------------------------
	.section	.nv.constant0._Z9addKernelPiPKiS1_i,"a",@progbits
	.sectionflags	@""
	.align	4
.nv.constant0._Z9addKernelPiPKiS1_i:
	.zero		924


//--------------------- SYMBOLS --------------------------

	.type		.nv.reservedSmem.offset0,@object
	.size		.nv.reservedSmem.offset0,0x4
